//
// Generated by NVIDIA NVVM Compiler
//
// Compiler Build ID: CL-36424714
// Cuda compilation tools, release 13.0, V13.0.88
// Based on NVVM 20.0.0
//

.version 9.0
.target sm_100
.address_size 64

	// .globl	gpu_copy

.visible .entry gpu_copy(
	.param .u64 .ptr .align 1 gpu_copy_param_0,
	.param .u64 .ptr .align 1 gpu_copy_param_1
)
{
	.reg .b32 	%r<6>;
	.reg .b64 	%rd<8>;

	ld.param.u64 	%rd1, [gpu_copy_param_0];
	ld.param.u64 	%rd2, [gpu_copy_param_1];
	cvta.to.global.u64 	%rd3, %rd2;
	cvta.to.global.u64 	%rd4, %rd1;
	mov.u32 	%r1, %tid.x;
	mul.wide.u32 	%rd5, %r1, 16;
	add.s64 	%rd6, %rd3, %rd5;
	add.s64 	%rd7, %rd4, %rd5;
	ld.global.v4.u32 	{%r2, %r3, %r4, %r5}, [%rd7];
	st.global.v4.u32 	[%rd6], {%r2, %r3, %r4, %r5};
	ret;

}


// ===== COMPILED SASS (sm_100) =====

	.target	sm_100

	.elftype	@"ET_EXEC"


//--------------------- .note.nv.tkinfo           --------------------------
	.section	.note.nv.tkinfo,"",@"SHT_NOTE"
	.sectionflags	@"SHF_NOTE_NV_TKINFO"
	.tkinfo
        /*0018*/ 	.word	0x00000002
        /*0030*/ 	.string	""
        /*0030*/ 	.string	"ptxas"
        /*0030*/ 	.string	"Cuda compilation tools, release 13.0, V13.0.88"
        /*0030*/ 	.string	"Build cuda_13.0.r13.0/compiler.36424714_0"
        /*0030*/ 	.string	"-arch sm_100 -m 64 "



//--------------------- .note.nv.cuinfo           --------------------------
	.section	.note.nv.cuinfo,"",@"SHT_NOTE"
	.sectionflags	@"SHF_NOTE_NV_CUINFO"
        /*0018*/ 	.short	0x0002
        /*001a*/ 	.short	0x0064
        /*001c*/ 	.short	0x0082
	.zero		2


//--------------------- .nv.info                  --------------------------
	.section	.nv.info,"",@"SHT_CUDA_INFO"
	.align	4


	//----- nvinfo : EIATTR_REGCOUNT
	.align		4
        /*0000*/ 	.byte	0x04, 0x2f
        /*0002*/ 	.short	(.L_1 - .L_0)
	.align		4
.L_0:
        /*0004*/ 	.word	index@(gpu_copy)
        /*0008*/ 	.word	0x0000000c


	//----- nvinfo : EIATTR_FRAME_SIZE
	.align		4
.L_1:
        /*000c*/ 	.byte	0x04, 0x11
        /*000e*/ 	.short	(.L_3 - .L_2)
	.align		4
.L_2:
        /*0010*/ 	.word	index@(gpu_copy)
        /*0014*/ 	.word	0x00000000


	//----- nvinfo : EIATTR_MIN_STACK_SIZE
	.align		4
.L_3:
        /*0018*/ 	.byte	0x04, 0x12
        /*001a*/ 	.short	(.L_5 - .L_4)
	.align		4
.L_4:
        /*001c*/ 	.word	index@(gpu_copy)
        /*0020*/ 	.word	0x00000000
.L_5:


//--------------------- .nv.compat                --------------------------
	.section	.nv.compat,"",@"SHT_CUDA_COMPAT_INFO"
	.align	4
        /*0000*/ 	.byte	0x02, 0x09, 0x00, 0x00, 0x02, 0x02, 0x01, 0x00, 0x02, 0x05, 0x05, 0x00, 0x03, 0x07, 0x01, 0x01
        /*0010*/ 	.byte	0x02, 0x03, 0x00, 0x00, 0x02, 0x06, 0x01, 0x00, 0x04, 0x0b, 0x08, 0x00, 0x09, 0x00, 0x00, 0x00
        /*0020*/ 	.byte	0x00, 0x00, 0x00, 0x00


//--------------------- .nv.info.gpu_copy         --------------------------
	.section	.nv.info.gpu_copy,"",@"SHT_CUDA_INFO"
	.sectionflags	@""
	.align	4


	//----- nvinfo : EIATTR_CUDA_API_VERSION
	.align		4
        /*0000*/ 	.byte	0x04, 0x37
        /*0002*/ 	.short	(.L_7 - .L_6)
.L_6:
        /*0004*/ 	.word	0x00000082


	//----- nvinfo : EIATTR_KPARAM_INFO
	.align		4
.L_7:
        /*0008*/ 	.byte	0x04, 0x17
        /*000a*/ 	.short	(.L_9 - .L_8)
.L_8:
        /*000c*/ 	.word	0x00000000
        /*0010*/ 	.short	0x0001
        /*0012*/ 	.short	0x0008
        /*0014*/ 	.byte	0x00, 0xf5, 0x21, 0x00


	//----- nvinfo : EIATTR_KPARAM_INFO
	.align		4
.L_9:
        /*0018*/ 	.byte	0x04, 0x17
        /*001a*/ 	.short	(.L_11 - .L_10)
.L_10:
        /*001c*/ 	.word	0x00000000
        /*0020*/ 	.short	0x0000
        /*0022*/ 	.short	0x0000
        /*0024*/ 	.byte	0x00, 0xf5, 0x21, 0x00


	//----- nvinfo : EIATTR_SPARSE_MMA_MASK
	.align		4
.L_11:
        /*0028*/ 	.byte	0x03, 0x50
        /*002a*/ 	.short	0x0000


	//----- nvinfo : EIATTR_MAXREG_COUNT
	.align		4
        /*002c*/ 	.byte	0x03, 0x1b
        /*002e*/ 	.short	0x00ff


	//----- nvinfo : EIATTR_MERCURY_ISA_VERSION
	.align		4
        /*0030*/ 	.byte	0x03, 0x5f
        /*0032*/ 	.short	0x0101


	//----- nvinfo : EIATTR_VRC_CTA_INIT_COUNT
	.align		4
        /*0034*/ 	.byte	0x02, 0x4a
	.zero		1
	.zero		1


	//----- nvinfo : EIATTR_EXIT_INSTR_OFFSETS
	.align		4
        /*0038*/ 	.byte	0x04, 0x1c
        /*003a*/ 	.short	(.L_13 - .L_12)


	//   ....[0]....
.L_12:
        /*003c*/ 	.word	0x00000090


	//----- nvinfo : EIATTR_CBANK_PARAM_SIZE
	.align		4
.L_13:
        /*0040*/ 	.byte	0x03, 0x19
        /*0042*/ 	.short	0x0010


	//----- nvinfo : EIATTR_PARAM_CBANK
	.align		4
        /*0044*/ 	.byte	0x04, 0x0a
        /*0046*/ 	.short	(.L_15 - .L_14)
	.align		4
.L_14:
        /*0048*/ 	.word	index@(.nv.constant0.gpu_copy)
        /*004c*/ 	.short	0x0380
        /*004e*/ 	.short	0x0010


	//----- nvinfo : EIATTR_SW_WAR
	.align		4
.L_15:
        /*0050*/ 	.byte	0x04, 0x36
        /*0052*/ 	.short	(.L_17 - .L_16)
.L_16:
        /*0054*/ 	.word	0x00000008
.L_17:


//--------------------- .nv.callgraph             --------------------------
	.section	.nv.callgraph,"",@"SHT_CUDA_CALLGRAPH"
	.align	4
	.sectionentsize	8
	.align		4
        /*0000*/ 	.word	0x00000000
	.align		4
        /*0004*/ 	.word	0xffffffff
	.align		4
        /*0008*/ 	.word	0x00000000
	.align		4
        /*000c*/ 	.word	0xfffffffe
	.align		4
        /*0010*/ 	.word	0x00000000
	.align		4
        /*0014*/ 	.word	0xfffffffd
	.align		4
        /*0018*/ 	.word	0x00000000
	.align		4
        /*001c*/ 	.word	0xfffffffc


//--------------------- .text.gpu_copy            --------------------------
	.section	.text.gpu_copy,"ax",@progbits
	.align	128
        .global         gpu_copy
        .type           gpu_copy,@function
        .size           gpu_copy,(.L_x_1 - gpu_copy)
        .other          gpu_copy,@"STO_CUDA_ENTRY STV_DEFAULT"
gpu_copy:
.text.gpu_copy:
[----:B------:R-:W-:Y:S01]  /*0000*/  LDC R1, c[0x0][0x37c] ;  /* 0x0000df00ff017b82 */ /* 0x000fe20000000800 */
[----:B------:R-:W0:Y:S07]  /*0010*/  S2R R9, SR_TID.X ;  /* 0x0000000000097919 */ /* 0x000e2e0000002100 */
[----:B------:R-:W0:Y:S01]  /*0020*/  LDC.64 R4, c[0x0][0x380] ;  /* 0x0000e000ff047b82 */ /* 0x000e220000000a00 */
[----:B------:R-:W1:Y:S07]  /*0030*/  LDCU.64 UR4, c[0x0][0x358] ;  /* 0x00006b00ff0477ac */ /* 0x000e6e0008000a00 */
[----:B------:R-:W2:Y:S01]  /*0040*/  LDC.64 R2, c[0x0][0x388] ;  /* 0x0000e200ff027b82 */ /* 0x000ea20000000a00 */
[----:B0-----:R-:W-:-:S06]  /*0050*/  IMAD.WIDE.U32 R4, R9, 0x10, R4 ;  /* 0x0000001009047825 */ /* 0x001fcc00078e0004 */
[----:B-1----:R-:W3:Y:S01]  /*0060*/  LDG.E.128 R4, desc[UR4][R4.64] ;  /* 0x0000000404047981 */ /* 0x002ee2000c1e1d00 */
[----:B--2---:R-:W-:-:S05]  /*0070*/  IMAD.WIDE.U32 R2, R9, 0x10, R2 ;  /* 0x0000001009027825 */ /* 0x004fca00078e0002 */
[----:B---3--:R-:W-:Y:S01]  /*0080*/  STG.E.128 desc[UR4][R2.64], R4 ;  /* 0x0000000402007986 */ /* 0x008fe2000c101d04 */
[----:B------:R-:W-:Y:S05]  /*0090*/  EXIT ;  /* 0x000000000000794d */ /* 0x000fea0003800000 */
.L_x_0:
[----:B------:R-:W-:-:S00]  /*00a0*/  BRA `(.L_x_0) ;  /* 0xfffffffc00fc7947 */ /* 0x000fc0000383ffff */
[----:B------:R-:W-:-:S00]  /*00b0*/  NOP ;  /* 0x0000000000007918 */ /* 0x000fc00000000000 */
        /* <DEDUP_REMOVED lines=12> */
.L_x_1:


//--------------------- .nv.shared.reserved.0     --------------------------
	.section	.nv.shared.reserved.0,"aw",@nobits
	.weak		__nv_reservedSMEM_offset_0_alias
	.size		__nv_reservedSMEM_offset_0_alias, 0, 64
	.other		__nv_reservedSMEM_offset_0_alias,@"STO_CUDA_RESERVED_SHARED STV_DEFAULT"
__nv_reservedSMEM_offset_0_alias:
	.zero		0
	.zero		64


//--------------------- .nv.constant0.gpu_copy    --------------------------
	.section	.nv.constant0.gpu_copy,"a",@progbits
	.sectionflags	@""
	.align	4
.nv.constant0.gpu_copy:
	.zero		912


//--------------------- SYMBOLS --------------------------

	.type		.nv.reservedSmem.offset0,@object
	.size		.nv.reservedSmem.offset0,0x4
